//
// Generated by NVIDIA NVVM Compiler
//
// Compiler Build ID: CL-36424714
// Cuda compilation tools, release 13.0, V13.0.88
// Based on NVVM 20.0.0
//

.version 9.0
.target sm_100
.address_size 64

	// .globl	_Z23amplitude_encode_kernelPKdP7double2mmd

.visible .entry _Z23amplitude_encode_kernelPKdP7double2mmd(
	.param .u64 .ptr .align 1 _Z23amplitude_encode_kernelPKdP7double2mmd_param_0,
	.param .u64 .ptr .align 1 _Z23amplitude_encode_kernelPKdP7double2mmd_param_1,
	.param .u64 _Z23amplitude_encode_kernelPKdP7double2mmd_param_2,
	.param .u64 _Z23amplitude_encode_kernelPKdP7double2mmd_param_3,
	.param .f64 _Z23amplitude_encode_kernelPKdP7double2mmd_param_4
)
{
	.reg .pred 	%p<3>;
	.reg .b32 	%r<5>;
	.reg .b64 	%rd<12>;
	.reg .b64 	%fd<8>;

	ld.param.u64 	%rd2, [_Z23amplitude_encode_kernelPKdP7double2mmd_param_0];
	ld.param.u64 	%rd3, [_Z23amplitude_encode_kernelPKdP7double2mmd_param_1];
	ld.param.u64 	%rd4, [_Z23amplitude_encode_kernelPKdP7double2mmd_param_2];
	ld.param.u64 	%rd5, [_Z23amplitude_encode_kernelPKdP7double2mmd_param_3];
	ld.param.f64 	%fd3, [_Z23amplitude_encode_kernelPKdP7double2mmd_param_4];
	mov.u32 	%r1, %ctaid.x;
	mov.u32 	%r2, %ntid.x;
	mov.u32 	%r3, %tid.x;
	mad.lo.s32 	%r4, %r1, %r2, %r3;
	cvt.u64.u32 	%rd1, %r4;
	setp.le.u64 	%p1, %rd5, %rd1;
	@%p1 bra 	$L__BB0_4;
	setp.le.u64 	%p2, %rd4, %rd1;
	mov.f64 	%fd7, 0d0000000000000000;
	@%p2 bra 	$L__BB0_3;
	cvta.to.global.u64 	%rd6, %rd2;
	shl.b64 	%rd7, %rd1, 3;
	add.s64 	%rd8, %rd6, %rd7;
	ld.global.nc.f64 	%fd5, [%rd8];
	div.rn.f64 	%fd7, %fd5, %fd3;
$L__BB0_3:
	cvta.to.global.u64 	%rd9, %rd3;
	shl.b64 	%rd10, %rd1, 4;
	add.s64 	%rd11, %rd9, %rd10;
	mov.f64 	%fd6, 0d0000000000000000;
	st.global.v2.f64 	[%rd11], {%fd7, %fd6};
$L__BB0_4:
	ret;

}


// ===== COMPILED SASS (sm_100) =====

	.target	sm_100

	.elftype	@"ET_EXEC"


//--------------------- .note.nv.tkinfo           --------------------------
	.section	.note.nv.tkinfo,"",@"SHT_NOTE"
	.sectionflags	@"SHF_NOTE_NV_TKINFO"
	.tkinfo
        /*0018*/ 	.word	0x00000002
        /*0030*/ 	.string	""
        /*0030*/ 	.string	"ptxas"
        /*0030*/ 	.string	"Cuda compilation tools, release 13.0, V13.0.88"
        /*0030*/ 	.string	"Build cuda_13.0.r13.0/compiler.36424714_0"
        /*0030*/ 	.string	"-arch sm_100 -m 64 "



//--------------------- .note.nv.cuinfo           --------------------------
	.section	.note.nv.cuinfo,"",@"SHT_NOTE"
	.sectionflags	@"SHF_NOTE_NV_CUINFO"
        /*0018*/ 	.short	0x0002
        /*001a*/ 	.short	0x0064
        /*001c*/ 	.short	0x0082
	.zero		2


//--------------------- .nv.info                  --------------------------
	.section	.nv.info,"",@"SHT_CUDA_INFO"
	.align	4


	//----- nvinfo : EIATTR_REGCOUNT
	.align		4
        /*0000*/ 	.byte	0x04, 0x2f
        /*0002*/ 	.short	(.L_1 - .L_0)
	.align		4
.L_0:
        /*0004*/ 	.word	index@(_Z23amplitude_encode_kernelPKdP7double2mmd)
        /*0008*/ 	.word	0x0000001a


	//----- nvinfo : EIATTR_FRAME_SIZE
	.align		4
.L_1:
        /*000c*/ 	.byte	0x04, 0x11
        /*000e*/ 	.short	(.L_3 - .L_2)
	.align		4
.L_2:
        /*0010*/ 	.word	index@($__internal_0_$__cuda_sm20_div_rn_f64_full)
        /*0014*/ 	.word	0x00000000


	//----- nvinfo : EIATTR_FRAME_SIZE
	.align		4
.L_3:
        /*0018*/ 	.byte	0x04, 0x11
        /*001a*/ 	.short	(.L_5 - .L_4)
	.align		4
.L_4:
        /*001c*/ 	.word	index@(_Z23amplitude_encode_kernelPKdP7double2mmd)
        /*0020*/ 	.word	0x00000000


	//----- nvinfo : EIATTR_MIN_STACK_SIZE
	.align		4
.L_5:
        /*0024*/ 	.byte	0x04, 0x12
        /*0026*/ 	.short	(.L_7 - .L_6)
	.align		4
.L_6:
        /*0028*/ 	.word	index@(_Z23amplitude_encode_kernelPKdP7double2mmd)
        /*002c*/ 	.word	0x00000000
.L_7:


//--------------------- .nv.compat                --------------------------
	.section	.nv.compat,"",@"SHT_CUDA_COMPAT_INFO"
	.align	4
        /*0000*/ 	.byte	0x02, 0x09, 0x00, 0x00, 0x02, 0x02, 0x01, 0x00, 0x02, 0x05, 0x05, 0x00, 0x03, 0x07, 0x01, 0x01
        /*0010*/ 	.byte	0x02, 0x03, 0x00, 0x00, 0x02, 0x06, 0x01, 0x00, 0x04, 0x0b, 0x08, 0x00, 0x01, 0x00, 0x00, 0x00
        /*0020*/ 	.byte	0x00, 0x00, 0x00, 0x00


//--------------------- .nv.info._Z23amplitude_encode_kernelPKdP7double2mmd --------------------------
	.section	.nv.info._Z23amplitude_encode_kernelPKdP7double2mmd,"",@"SHT_CUDA_INFO"
	.sectionflags	@""
	.align	4


	//----- nvinfo : EIATTR_CUDA_API_VERSION
	.align		4
        /*0000*/ 	.byte	0x04, 0x37
        /*0002*/ 	.short	(.L_9 - .L_8)
.L_8:
        /*0004*/ 	.word	0x00000082


	//----- nvinfo : EIATTR_KPARAM_INFO
	.align		4
.L_9:
        /*0008*/ 	.byte	0x04, 0x17
        /*000a*/ 	.short	(.L_11 - .L_10)
.L_10:
        /*000c*/ 	.word	0x00000000
        /*0010*/ 	.short	0x0004
        /*0012*/ 	.short	0x0020
        /*0014*/ 	.byte	0x00, 0xf0, 0x21, 0x00


	//----- nvinfo : EIATTR_KPARAM_INFO
	.align		4
.L_11:
        /*0018*/ 	.byte	0x04, 0x17
        /*001a*/ 	.short	(.L_13 - .L_12)
.L_12:
        /*001c*/ 	.word	0x00000000
        /*0020*/ 	.short	0x0003
        /*0022*/ 	.short	0x0018
        /*0024*/ 	.byte	0x00, 0xf0, 0x21, 0x00


	//----- nvinfo : EIATTR_KPARAM_INFO
	.align		4
.L_13:
        /*0028*/ 	.byte	0x04, 0x17
        /*002a*/ 	.short	(.L_15 - .L_14)
.L_14:
        /*002c*/ 	.word	0x00000000
        /*0030*/ 	.short	0x0002
        /*0032*/ 	.short	0x0010
        /*0034*/ 	.byte	0x00, 0xf0, 0x21, 0x00


	//----- nvinfo : EIATTR_KPARAM_INFO
	.align		4
.L_15:
        /*0038*/ 	.byte	0x04, 0x17
        /*003a*/ 	.short	(.L_17 - .L_16)
.L_16:
        /*003c*/ 	.word	0x00000000
        /*0040*/ 	.short	0x0001
        /*0042*/ 	.short	0x0008
        /*0044*/ 	.byte	0x00, 0xf5, 0x21, 0x00


	//----- nvinfo : EIATTR_KPARAM_INFO
	.align		4
.L_17:
        /*0048*/ 	.byte	0x04, 0x17
        /*004a*/ 	.short	(.L_19 - .L_18)
.L_18:
        /*004c*/ 	.word	0x00000000
        /*0050*/ 	.short	0x0000
        /*0052*/ 	.short	0x0000
        /*0054*/ 	.byte	0x00, 0xf5, 0x21, 0x00


	//----- nvinfo : EIATTR_SPARSE_MMA_MASK
	.align		4
.L_19:
        /*0058*/ 	.byte	0x03, 0x50
        /*005a*/ 	.short	0x0000


	//----- nvinfo : EIATTR_MAXREG_COUNT
	.align		4
        /*005c*/ 	.byte	0x03, 0x1b
        /*005e*/ 	.short	0x00ff


	//----- nvinfo : EIATTR_MERCURY_ISA_VERSION
	.align		4
        /*0060*/ 	.byte	0x03, 0x5f
        /*0062*/ 	.short	0x0101


	//----- nvinfo : EIATTR_VRC_CTA_INIT_COUNT
	.align		4
        /*0064*/ 	.byte	0x02, 0x4a
	.zero		1
	.zero		1


	//----- nvinfo : EIATTR_EXIT_INSTR_OFFSETS
	.align		4
        /*0068*/ 	.byte	0x04, 0x1c
        /*006a*/ 	.short	(.L_21 - .L_20)


	//   ....[0]....
.L_20:
        /*006c*/ 	.word	0x00000080


	//   ....[1]....
        /*0070*/ 	.word	0x00000300


	//----- nvinfo : EIATTR_CRS_STACK_SIZE
	.align		4
.L_21:
        /*0074*/ 	.byte	0x04, 0x1e
        /*0076*/ 	.short	(.L_23 - .L_22)
.L_22:
        /*0078*/ 	.word	0x00000000


	//----- nvinfo : EIATTR_CBANK_PARAM_SIZE
	.align		4
.L_23:
        /*007c*/ 	.byte	0x03, 0x19
        /*007e*/ 	.short	0x0028


	//----- nvinfo : EIATTR_PARAM_CBANK
	.align		4
        /*0080*/ 	.byte	0x04, 0x0a
        /*0082*/ 	.short	(.L_25 - .L_24)
	.align		4
.L_24:
        /*0084*/ 	.word	index@(.nv.constant0._Z23amplitude_encode_kernelPKdP7double2mmd)
        /*0088*/ 	.short	0x0380
        /*008a*/ 	.short	0x0028


	//----- nvinfo : EIATTR_SW_WAR
	.align		4
.L_25:
        /*008c*/ 	.byte	0x04, 0x36
        /*008e*/ 	.short	(.L_27 - .L_26)
.L_26:
        /*0090*/ 	.word	0x00000008
.L_27:


//--------------------- .nv.callgraph             --------------------------
	.section	.nv.callgraph,"",@"SHT_CUDA_CALLGRAPH"
	.align	4
	.sectionentsize	8
	.align		4
        /*0000*/ 	.word	0x00000000
	.align		4
        /*0004*/ 	.word	0xffffffff
	.align		4
        /*0008*/ 	.word	0x00000000
	.align		4
        /*000c*/ 	.word	0xfffffffe
	.align		4
        /*0010*/ 	.word	0x00000000
	.align		4
        /*0014*/ 	.word	0xfffffffd
	.align		4
        /*0018*/ 	.word	0x00000000
	.align		4
        /*001c*/ 	.word	0xfffffffc


//--------------------- .text._Z23amplitude_encode_kernelPKdP7double2mmd --------------------------
	.section	.text._Z23amplitude_encode_kernelPKdP7double2mmd,"ax",@progbits
	.align	128
        .global         _Z23amplitude_encode_kernelPKdP7double2mmd
        .type           _Z23amplitude_encode_kernelPKdP7double2mmd,@function
        .size           _Z23amplitude_encode_kernelPKdP7double2mmd,(.L_x_10 - _Z23amplitude_encode_kernelPKdP7double2mmd)
        .other          _Z23amplitude_encode_kernelPKdP7double2mmd,@"STO_CUDA_ENTRY STV_DEFAULT"
_Z23amplitude_encode_kernelPKdP7double2mmd:
.text._Z23amplitude_encode_kernelPKdP7double2mmd:
[----:B------:R-:W-:Y:S01]  /*0000*/  LDC R1, c[0x0][0x37c] ;  /* 0x0000df00ff017b82 */ /* 0x000fe20000000800 */
[----:B------:R-:W0:Y:S07]  /*0010*/  S2R R3, SR_TID.X ;  /* 0x0000000000037919 */ /* 0x000e2e0000002100 */
[----:B------:R-:W0:Y:S01]  /*0020*/  S2UR UR4, SR_CTAID.X ;  /* 0x00000000000479c3 */ /* 0x000e220000002500 */
[----:B------:R-:W1:Y:S07]  /*0030*/  LDCU.64 UR6, c[0x0][0x398] ;  /* 0x00007300ff0677ac */ /* 0x000e6e0008000a00 */
[----:B------:R-:W0:Y:S02]  /*0040*/  LDC R0, c[0x0][0x360] ;  /* 0x0000d800ff007b82 */ /* 0x000e240000000800 */
[----:B0-----:R-:W-:-:S05]  /*0050*/  IMAD R0, R0, UR4, R3 ;  /* 0x0000000400007c24 */ /* 0x001fca000f8e0203 */
[----:B-1----:R-:W-:-:S04]  /*0060*/  ISETP.GE.U32.AND P0, PT, R0, UR6, PT ;  /* 0x0000000600007c0c */ /* 0x002fc8000bf06070 */
[----:B------:R-:W-:-:S13]  /*0070*/  ISETP.GE.U32.AND.EX P0, PT, RZ, UR7, PT, P0 ;  /* 0x00000007ff007c0c */ /* 0x000fda000bf06100 */
[----:B------:R-:W-:Y:S05]  /*0080*/  @P0 EXIT ;  /* 0x000000000000094d */ /* 0x000fea0003800000 */
[----:B------:R-:W0:Y:S01]  /*0090*/  LDCU.64 UR6, c[0x0][0x390] ;  /* 0x00007200ff0677ac */ /* 0x000e220008000a00 */
[----:B------:R-:W-:Y:S01]  /*00a0*/  BSSY.RECONVERGENT B0, `(.L_x_0) ;  /* 0x0000020000007945 */ /* 0x000fe20003800200 */
[----:B------:R-:W-:Y:S01]  /*00b0*/  CS2R R4, SRZ ;  /* 0x0000000000047805 */ /* 0x000fe2000001ff00 */
[----:B------:R-:W1:Y:S01]  /*00c0*/  LDCU.64 UR4, c[0x0][0x358] ;  /* 0x00006b00ff0477ac */ /* 0x000e620008000a00 */
[----:B0-----:R-:W-:-:S04]  /*00d0*/  ISETP.GE.U32.AND P0, PT, R0, UR6, PT ;  /* 0x0000000600007c0c */ /* 0x001fc8000bf06070 */
[----:B------:R-:W-:-:S13]  /*00e0*/  ISETP.GE.U32.AND.EX P0, PT, RZ, UR7, PT, P0 ;  /* 0x00000007ff007c0c */ /* 0x000fda000bf06100 */
[----:B-1----:R-:W-:Y:S05]  /*00f0*/  @P0 BRA `(.L_x_1) ;  /* 0x0000000000680947 */ /* 0x002fea0003800000 */
[----:B------:R-:W0:Y:S01]  /*0100*/  LDCU.64 UR6, c[0x0][0x380] ;  /* 0x00007000ff0677ac */ /* 0x000e220008000a00 */
[----:B------:R-:W1:Y:S01]  /*0110*/  LDC.64 R8, c[0x0][0x3a0] ;  /* 0x0000e800ff087b82 */ /* 0x000e620000000a00 */
[C---:B0-----:R-:W-:Y:S01]  /*0120*/  LEA R6, P0, R0.reuse, UR6, 0x3 ;  /* 0x0000000600067c11 */ /* 0x041fe2000f8018ff */
[----:B------:R-:W0:Y:S03]  /*0130*/  LDCU UR6, c[0x0][0x3a4] ;  /* 0x00007480ff0677ac */ /* 0x000e260008000800 */
[----:B------:R-:W-:-:S06]  /*0140*/  LEA.HI.X R7, R0, UR7, RZ, 0x3, P0 ;  /* 0x0000000700077c11 */ /* 0x000fcc00080f1cff */
[----:B------:R-:W2:Y:S01]  /*0150*/  LDG.E.64.CONSTANT R6, desc[UR4][R6.64] ;  /* 0x0000000406067981 */ /* 0x000ea2000c1e9b00 */
[----:B------:R-:W-:Y:S01]  /*0160*/  IMAD.MOV.U32 R2, RZ, RZ, 0x1 ;  /* 0x00000001ff027424 */ /* 0x000fe200078e00ff */
[----:B------:R-:W-:Y:S01]  /*0170*/  BSSY.RECONVERGENT B1, `(.L_x_2) ;  /* 0x0000010000017945 */ /* 0x000fe20003800200 */
[----:B0-----:R-:W1:Y:S04]  /*0180*/  MUFU.RCP64H R3, UR6 ;  /* 0x0000000600037d08 */ /* 0x001e680008001800 */
[----:B-1----:R-:W-:-:S08]  /*0190*/  DFMA R4, R2, -R8, 1 ;  /* 0x3ff000000204742b */ /* 0x002fd00000000808 */
[----:B------:R-:W-:-:S08]  /*01a0*/  DFMA R4, R4, R4, R4 ;  /* 0x000000040404722b */ /* 0x000fd00000000004 */
[----:B------:R-:W-:-:S08]  /*01b0*/  DFMA R4, R2, R4, R2 ;  /* 0x000000040204722b */ /* 0x000fd00000000002 */
[----:B------:R-:W-:-:S08]  /*01c0*/  DFMA R2, R4, -R8, 1 ;  /* 0x3ff000000402742b */ /* 0x000fd00000000808 */
[----:B------:R-:W-:-:S08]  /*01d0*/  DFMA R2, R4, R2, R4 ;  /* 0x000000020402722b */ /* 0x000fd00000000004 */
[----:B--2---:R-:W-:Y:S01]  /*01e0*/  DMUL R4, R6, R2 ;  /* 0x0000000206047228 */ /* 0x004fe20000000000 */
[----:B------:R-:W-:-:S07]  /*01f0*/  FSETP.GEU.AND P1, PT, |R7|, 6.5827683646048100446e-37, PT ;  /* 0x036000000700780b */ /* 0x000fce0003f2e200 */
[----:B------:R-:W-:-:S08]  /*0200*/  DFMA R8, R4, -R8, R6 ;  /* 0x800000080408722b */ /* 0x000fd00000000006 */
[----:B------:R-:W-:-:S10]  /*0210*/  DFMA R2, R2, R8, R4 ;  /* 0x000000080202722b */ /* 0x000fd40000000004 */
[----:B------:R-:W-:-:S05]  /*0220*/  FFMA R4, RZ, UR6, R3 ;  /* 0x00000006ff047c23 */ /* 0x000fca0008000003 */
[----:B------:R-:W-:-:S13]  /*0230*/  FSETP.GT.AND P0, PT, |R4|, 1.469367938527859385e-39, PT ;  /* 0x001000000400780b */ /* 0x000fda0003f04200 */
[----:B------:R-:W-:Y:S05]  /*0240*/  @P0 BRA P1, `(.L_x_3) ;  /* 0x0000000000080947 */ /* 0x000fea0000800000 */
[----:B------:R-:W-:-:S07]  /*0250*/  MOV R10, 0x270 ;  /* 0x00000270000a7802 */ /* 0x000fce0000000f00 */
[----:B------:R-:W-:Y:S05]  /*0260*/  CALL.REL.NOINC `($__internal_0_$__cuda_sm20_div_rn_f64_full) ;  /* 0x0000000000287944 */ /* 0x000fea0003c00000 */
.L_x_3:
[----:B------:R-:W-:Y:S05]  /*0270*/  BSYNC.RECONVERGENT B1 ;  /* 0x0000000000017941 */ /* 0x000fea0003800200 */
.L_x_2:
[----:B------:R-:W-:Y:S02]  /*0280*/  IMAD.MOV.U32 R4, RZ, RZ, R2 ;  /* 0x000000ffff047224 */ /* 0x000fe400078e0002 */
[----:B------:R-:W-:-:S07]  /*0290*/  IMAD.MOV.U32 R5, RZ, RZ, R3 ;  /* 0x000000ffff057224 */ /* 0x000fce00078e0003 */
.L_x_1:
[----:B------:R-:W-:Y:S05]  /*02a0*/  BSYNC.RECONVERGENT B0 ;  /* 0x0000000000007941 */ /* 0x000fea0003800200 */
.L_x_0:
[----:B------:R-:W0:Y:S01]  /*02b0*/  LDCU.64 UR6, c[0x0][0x388] ;  /* 0x00007100ff0677ac */ /* 0x000e220008000a00 */
[----:B------:R-:W-:Y:S02]  /*02c0*/  CS2R R6, SRZ ;  /* 0x0000000000067805 */ /* 0x000fe4000001ff00 */
[----:B0-----:R-:W-:-:S04]  /*02d0*/  LEA R2, P0, R0, UR6, 0x4 ;  /* 0x0000000600027c11 */ /* 0x001fc8000f8020ff */
[----:B------:R-:W-:-:S05]  /*02e0*/  LEA.HI.X R3, R0, UR7, RZ, 0x4, P0 ;  /* 0x0000000700037c11 */ /* 0x000fca00080f24ff */
[----:B------:R-:W-:Y:S01]  /*02f0*/  STG.E.128 desc[UR4][R2.64], R4 ;  /* 0x0000000402007986 */ /* 0x000fe2000c101d04 */
[----:B------:R-:W-:Y:S05]  /*0300*/  EXIT ;  /* 0x000000000000794d */ /* 0x000fea0003800000 */
        .weak           $__internal_0_$__cuda_sm20_div_rn_f64_full
        .type           $__internal_0_$__cuda_sm20_div_rn_f64_full,@function
        .size           $__internal_0_$__cuda_sm20_div_rn_f64_full,(.L_x_10 - $__internal_0_$__cuda_sm20_div_rn_f64_full)
$__internal_0_$__cuda_sm20_div_rn_f64_full:
[----:B------:R-:W0:Y:S01]  /*0310*/  LDC.64 R2, c[0x0][0x3a0] ;  /* 0x0000e800ff027b82 */ /* 0x000e220000000a00 */
[C---:B------:R-:W-:Y:S01]  /*0320*/  FSETP.GEU.AND P2, PT, |R7|.reuse, 1.469367938527859385e-39, PT ;  /* 0x001000000700780b */ /* 0x040fe20003f4e200 */
[----:B------:R-:W-:Y:S01]  /*0330*/  BSSY.RECONVERGENT B2, `(.L_x_4) ;  /* 0x0000053000027945 */ /* 0x000fe20003800200 */
[----:B------:R-:W-:-:S05]  /*0340*/  LOP3.LUT R11, R7, 0x7ff00000, RZ, 0xc0, !PT ;  /* 0x7ff00000070b7812 */ /* 0x000fca00078ec0ff */
[----:B------:R-:W-:Y:S01]  /*0350*/  IMAD.MOV.U32 R21, RZ, RZ, R11 ;  /* 0x000000ffff157224 */ /* 0x000fe200078e000b */
[C---:B0-----:R-:W-:Y:S02]  /*0360*/  FSETP.GEU.AND P0, PT, |R3|.reuse, 1.469367938527859385e-39, PT ;  /* 0x001000000300780b */ /* 0x041fe40003f0e200 */
[----:B------:R-:W-:-:S04]  /*0370*/  LOP3.LUT R4, R3, 0x800fffff, RZ, 0xc0, !PT ;  /* 0x800fffff03047812 */ /* 0x000fc800078ec0ff */
[----:B------:R-:W-:Y:S01]  /*0380*/  LOP3.LUT R5, R4, 0x3ff00000, RZ, 0xfc, !PT ;  /* 0x3ff0000004057812 */ /* 0x000fe200078efcff */
[----:B------:R-:W-:-:S06]  /*0390*/  IMAD.MOV.U32 R4, RZ, RZ, R2 ;  /* 0x000000ffff047224 */ /* 0x000fcc00078e0002 */
[----:B------:R-:W0:Y:S02]  /*03a0*/  @!P0 LDC.64 R8, c[0x0][0x3a0] ;  /* 0x0000e800ff088b82 */ /* 0x000e240000000a00 */
[----:B0-----:R-:W-:Y:S01]  /*03b0*/  @!P0 DMUL R4, R8, 8.98846567431157953865e+307 ;  /* 0x7fe0000008048828 */ /* 0x001fe20000000000 */
[----:B------:R-:W-:-:S05]  /*03c0*/  IMAD.MOV.U32 R8, RZ, RZ, 0x1 ;  /* 0x00000001ff087424 */ /* 0x000fca00078e00ff */
[----:B------:R-:W0:Y:S02]  /*03d0*/  MUFU.RCP64H R9, R5 ;  /* 0x0000000500097308 */ /* 0x000e240000001800 */
[----:B0-----:R-:W-:-:S08]  /*03e0*/  DFMA R12, R8, -R4, 1 ;  /* 0x3ff00000080c742b */ /* 0x001fd00000000804 */
[----:B------:R-:W-:Y:S01]  /*03f0*/  DFMA R14, R12, R12, R12 ;  /* 0x0000000c0c0e722b */ /* 0x000fe2000000000c */
[----:B------:R-:W-:Y:S01]  /*0400*/  LOP3.LUT R12, R3, 0x7ff00000, RZ, 0xc0, !PT ;  /* 0x7ff00000030c7812 */ /* 0x000fe200078ec0ff */
[----:B------:R-:W-:-:S03]  /*0410*/  IMAD.MOV.U32 R13, RZ, RZ, 0x1ca00000 ;  /* 0x1ca00000ff0d7424 */ /* 0x000fc600078e00ff */
[----:B------:R-:W-:Y:S01]  /*0420*/  ISETP.GE.U32.AND P1, PT, R11, R12, PT ;  /* 0x0000000c0b00720c */ /* 0x000fe20003f26070 */
[----:B------:R-:W-:Y:S02]  /*0430*/  IMAD.MOV.U32 R20, RZ, RZ, R12 ;  /* 0x000000ffff147224 */ /* 0x000fe400078e000c */
[----:B------:R-:W-:Y:S01]  /*0440*/  DFMA R16, R8, R14, R8 ;  /* 0x0000000e0810722b */ /* 0x000fe20000000008 */
[----:B------:R-:W-:Y:S01]  /*0450*/  @!P0 LOP3.LUT R20, R5, 0x7ff00000, RZ, 0xc0, !PT ;  /* 0x7ff0000005148812 */ /* 0x000fe200078ec0ff */
[----:B------:R-:W-:Y:S01]  /*0460*/  IMAD.MOV.U32 R8, RZ, RZ, R6 ;  /* 0x000000ffff087224 */ /* 0x000fe200078e0006 */
[----:B------:R-:W-:-:S03]  /*0470*/  SEL R13, R13, 0x63400000, !P1 ;  /* 0x634000000d0d7807 */ /* 0x000fc60004800000 */
[----:B------:R-:W-:Y:S01]  /*0480*/  VIADD R23, R20, 0xffffffff ;  /* 0xffffffff14177836 */ /* 0x000fe20000000000 */
[C-C-:B------:R-:W-:Y:S01]  /*0490*/  @!P2 LOP3.LUT R14, R13.reuse, 0x80000000, R7.reuse, 0xf8, !PT ;  /* 0x800000000d0ea812 */ /* 0x140fe200078ef807 */
[----:B------:R-:W-:Y:S01]  /*04a0*/  DFMA R18, R16, -R4, 1 ;  /* 0x3ff000001012742b */ /* 0x000fe20000000804 */
[----:B------:R-:W-:Y:S02]  /*04b0*/  LOP3.LUT R9, R13, 0x800fffff, R7, 0xf8, !PT ;  /* 0x800fffff0d097812 */ /* 0x000fe400078ef807 */
[----:B------:R-:W-:Y:S01]  /*04c0*/  @!P2 LOP3.LUT R15, R14, 0x100000, RZ, 0xfc, !PT ;  /* 0x001000000e0fa812 */ /* 0x000fe200078efcff */
[----:B------:R-:W-:-:S06]  /*04d0*/  @!P2 IMAD.MOV.U32 R14, RZ, RZ, RZ ;  /* 0x000000ffff0ea224 */ /* 0x000fcc00078e00ff */
[----:B------:R-:W-:Y:S02]  /*04e0*/  @!P2 DFMA R8, R8, 2, -R14 ;  /* 0x400000000808a82b */ /* 0x000fe4000000080e */
[----:B------:R-:W-:-:S08]  /*04f0*/  DFMA R14, R16, R18, R16 ;  /* 0x00000012100e722b */ /* 0x000fd00000000010 */
[----:B------:R-:W-:Y:S01]  /*0500*/  @!P2 LOP3.LUT R21, R9, 0x7ff00000, RZ, 0xc0, !PT ;  /* 0x7ff000000915a812 */ /* 0x000fe200078ec0ff */
[----:B------:R-:W-:-:S04]  /*0510*/  DMUL R16, R14, R8 ;  /* 0x000000080e107228 */ /* 0x000fc80000000000 */
[----:B------:R-:W-:-:S04]  /*0520*/  VIADD R22, R21, 0xffffffff ;  /* 0xffffffff15167836 */ /* 0x000fc80000000000 */
[----:B------:R-:W-:Y:S01]  /*0530*/  DFMA R18, R16, -R4, R8 ;  /* 0x800000041012722b */ /* 0x000fe20000000008 */
[----:B------:R-:W-:-:S04]  /*0540*/  ISETP.GT.U32.AND P0, PT, R22, 0x7feffffe, PT ;  /* 0x7feffffe1600780c */ /* 0x000fc80003f04070 */
[----:B------:R-:W-:-:S03]  /*0550*/  ISETP.GT.U32.OR P0, PT, R23, 0x7feffffe, P0 ;  /* 0x7feffffe1700780c */ /* 0x000fc60000704470 */
[----:B------:R-:W-:-:S10]  /*0560*/  DFMA R14, R14, R18, R16 ;  /* 0x000000120e0e722b */ /* 0x000fd40000000010 */
[----:B------:R-:W-:Y:S05]  /*0570*/  @P0 BRA `(.L_x_5) ;  /* 0x0000000000600947 */ /* 0x000fea0003800000 */
[----:B------:R-:W-:Y:S01]  /*0580*/  VIADDMNMX R11, R11, -R12, 0xb9600000, !PT ;  /* 0xb96000000b0b7446 */ /* 0x000fe2000780090c */
[----:B------:R-:W-:-:S03]  /*0590*/  IMAD.MOV.U32 R6, RZ, RZ, RZ ;  /* 0x000000ffff067224 */ /* 0x000fc600078e00ff */
[----:B------:R-:W-:-:S05]  /*05a0*/  VIMNMX R2, PT, PT, R11, 0x46a00000, PT ;  /* 0x46a000000b027848 */ /* 0x000fca0003fe0100 */
[----:B------:R-:W-:-:S04]  /*05b0*/  IMAD.IADD R11, R2, 0x1, -R13 ;  /* 0x00000001020b7824 */ /* 0x000fc800078e0a0d */
[----:B------:R-:W-:-:S06]  /*05c0*/  VIADD R7, R11, 0x7fe00000 ;  /* 0x7fe000000b077836 */ /* 0x000fcc0000000000 */
[----:B------:R-:W-:-:S10]  /*05d0*/  DMUL R12, R14, R6 ;  /* 0x000000060e0c7228 */ /* 0x000fd40000000000 */
[----:B------:R-:W-:-:S13]  /*05e0*/  FSETP.GTU.AND P0, PT, |R13|, 1.469367938527859385e-39, PT ;  /* 0x001000000d00780b */ /* 0x000fda0003f0c200 */
[----:B------:R-:W-:Y:S05]  /*05f0*/  @P0 BRA `(.L_x_6) ;  /* 0x0000000000980947 */ /* 0x000fea0003800000 */
[----:B------:R-:W-:Y:S01]  /*0600*/  DFMA R4, R14, -R4, R8 ;  /* 0x800000040e04722b */ /* 0x000fe20000000008 */
[----:B------:R-:W-:-:S09]  /*0610*/  IMAD.MOV.U32 R6, RZ, RZ, RZ ;  /* 0x000000ffff067224 */ /* 0x000fd200078e00ff */
[C---:B------:R-:W-:Y:S02]  /*0620*/  FSETP.NEU.AND P0, PT, R5.reuse, RZ, PT ;  /* 0x000000ff0500720b */ /* 0x040fe40003f0d000 */
[----:B------:R-:W-:-:S04]  /*0630*/  LOP3.LUT R9, R5, 0x80000000, R3, 0x48, !PT ;  /* 0x8000000005097812 */ /* 0x000fc800078e4803 */
[----:B------:R-:W-:-:S07]  /*0640*/  LOP3.LUT R7, R9, R7, RZ, 0xfc, !PT ;  /* 0x0000000709077212 */ /* 0x000fce00078efcff */
[----:B------:R-:W-:Y:S05]  /*0650*/  @!P0 BRA `(.L_x_6) ;  /* 0x0000000000808947 */ /* 0x000fea0003800000 */
[----:B------:R-:W-:Y:S01]  /*0660*/  IMAD.MOV R3, RZ, RZ, -R11 ;  /* 0x000000ffff037224 */ /* 0x000fe200078e0a0b */
[----:B------:R-:W-:Y:S01]  /*0670*/  DMUL.RP R6, R14, R6 ;  /* 0x000000060e067228 */ /* 0x000fe20000008000 */
[----:B------:R-:W-:Y:S01]  /*0680*/  IMAD.MOV.U32 R2, RZ, RZ, RZ ;  /* 0x000000ffff027224 */ /* 0x000fe200078e00ff */
[----:B------:R-:W-:-:S05]  /*0690*/  IADD3 R11, PT, PT, -R11, -0x43300000, RZ ;  /* 0xbcd000000b0b7810 */ /* 0x000fca0007ffe1ff */
[----:B------:R-:W-:-:S03]  /*06a0*/  DFMA R2, R12, -R2, R14 ;  /* 0x800000020c02722b */ /* 0x000fc6000000000e */
[----:B------:R-:W-:-:S07]  /*06b0*/  LOP3.LUT R9, R7, R9, RZ, 0x3c, !PT ;  /* 0x0000000907097212 */ /* 0x000fce00078e3cff */
[----:B------:R-:W-:-:S04]  /*06c0*/  FSETP.NEU.AND P0, PT, |R3|, R11, PT ;  /* 0x0000000b0300720b */ /* 0x000fc80003f0d200 */
[----:B------:R-:W-:Y:S02]  /*06d0*/  FSEL R12, R6, R12, !P0 ;  /* 0x0000000c060c7208 */ /* 0x000fe40004000000 */
[----:B------:R-:W-:Y:S01]  /*06e0*/  FSEL R13, R9, R13, !P0 ;  /* 0x0000000d090d7208 */ /* 0x000fe20004000000 */
[----:B------:R-:W-:Y:S06]  /*06f0*/  BRA `(.L_x_6) ;  /* 0x0000000000587947 */ /* 0x000fec0003800000 */
.L_x_5:
[----:B------:R-:W-:-:S14]  /*0700*/  DSETP.NAN.AND P0, PT, R6, R6, PT ;  /* 0x000000060600722a */ /* 0x000fdc0003f08000 */
[----:B------:R-:W-:Y:S05]  /*0710*/  @P0 BRA `(.L_x_7) ;  /* 0x0000000000480947 */ /* 0x000fea0003800000 */
[----:B------:R-:W0:Y:S02]  /*0720*/  LDC.64 R4, c[0x0][0x3a0] ;  /* 0x0000e800ff047b82 */ /* 0x000e240000000a00 */
[----:B0-----:R-:W-:-:S14]  /*0730*/  DSETP.NAN.AND P0, PT, R4, R4, PT ;  /* 0x000000040400722a */ /* 0x001fdc0003f08000 */
[----:B------:R-:W-:Y:S05]  /*0740*/  @P0 BRA `(.L_x_8) ;  /* 0x0000000000300947 */ /* 0x000fea0003800000 */
[----:B------:R-:W-:Y:S01]  /*0750*/  ISETP.NE.AND P0, PT, R21, R20, PT ;  /* 0x000000141500720c */ /* 0x000fe20003f05270 */
[----:B------:R-:W-:Y:S02]  /*0760*/  IMAD.MOV.U32 R12, RZ, RZ, 0x0 ;  /* 0x00000000ff0c7424 */ /* 0x000fe400078e00ff */
[----:B------:R-:W-:-:S10]  /*0770*/  IMAD.MOV.U32 R13, RZ, RZ, -0x80000 ;  /* 0xfff80000ff0d7424 */ /* 0x000fd400078e00ff */
[----:B------:R-:W-:Y:S05]  /*0780*/  @!P0 BRA `(.L_x_6) ;  /* 0x0000000000348947 */ /* 0x000fea0003800000 */
[----:B------:R-:W-:Y:S02]  /*0790*/  ISETP.NE.AND P0, PT, R21, 0x7ff00000, PT ;  /* 0x7ff000001500780c */ /* 0x000fe40003f05270 */
[----:B------:R-:W-:Y:S02]  /*07a0*/  LOP3.LUT R13, R7, 0x80000000, R3, 0x48, !PT ;  /* 0x80000000070d7812 */ /* 0x000fe400078e4803 */
[----:B------:R-:W-:-:S13]  /*07b0*/  ISETP.EQ.OR P0, PT, R20, RZ, !P0 ;  /* 0x000000ff1400720c */ /* 0x000fda0004702670 */
[----:B------:R-:W-:Y:S01]  /*07c0*/  @P0 LOP3.LUT R2, R13, 0x7ff00000, RZ, 0xfc, !PT ;  /* 0x7ff000000d020812 */ /* 0x000fe200078efcff */
[----:B------:R-:W-:Y:S02]  /*07d0*/  @!P0 IMAD.MOV.U32 R12, RZ, RZ, RZ ;  /* 0x000000ffff0c8224 */ /* 0x000fe400078e00ff */
[----:B------:R-:W-:Y:S02]  /*07e0*/  @P0 IMAD.MOV.U32 R12, RZ, RZ, RZ ;  /* 0x000000ffff0c0224 */ /* 0x000fe400078e00ff */
[----:B------:R-:W-:Y:S01]  /*07f0*/  @P0 IMAD.MOV.U32 R13, RZ, RZ, R2 ;  /* 0x000000ffff0d0224 */ /* 0x000fe200078e0002 */
[----:B------:R-:W-:Y:S06]  /*0800*/  BRA `(.L_x_6) ;  /* 0x0000000000147947 */ /* 0x000fec0003800000 */
.L_x_8:
[----:B------:R-:W-:Y:S01]  /*0810*/  LOP3.LUT R13, R3, 0x80000, RZ, 0xfc, !PT ;  /* 0x00080000030d7812 */ /* 0x000fe200078efcff */
[----:B------:R-:W-:Y:S01]  /*0820*/  IMAD.MOV.U32 R12, RZ, RZ, R2 ;  /* 0x000000ffff0c7224 */ /* 0x000fe200078e0002 */
[----:B------:R-:W-:Y:S06]  /*0830*/  BRA `(.L_x_6) ;  /* 0x0000000000087947 */ /* 0x000fec0003800000 */
.L_x_7:
[----:B------:R-:W-:Y:S01]  /*0840*/  LOP3.LUT R13, R7, 0x80000, RZ, 0xfc, !PT ;  /* 0x00080000070d7812 */ /* 0x000fe200078efcff */
[----:B------:R-:W-:-:S07]  /*0850*/  IMAD.MOV.U32 R12, RZ, RZ, R6 ;  /* 0x000000ffff0c7224 */ /* 0x000fce00078e0006 */
.L_x_6:
[----:B------:R-:W-:Y:S05]  /*0860*/  BSYNC.RECONVERGENT B2 ;  /* 0x0000000000027941 */ /* 0x000fea0003800200 */
.L_x_4:
[----:B------:R-:W-:Y:S02]  /*0870*/  IMAD.MOV.U32 R11, RZ, RZ, 0x0 ;  /* 0x00000000ff0b7424 */ /* 0x000fe400078e00ff */
[----:B------:R-:W-:Y:S02]  /*0880*/  IMAD.MOV.U32 R2, RZ, RZ, R12 ;  /* 0x000000ffff027224 */ /* 0x000fe400078e000c */
[----:B------:R-:W-:Y:S01]  /*0890*/  IMAD.MOV.U32 R3, RZ, RZ, R13 ;  /* 0x000000ffff037224 */ /* 0x000fe200078e000d */
[----:B------:R-:W-:Y:S06]  /*08a0*/  RET.REL.NODEC R10 `(_Z23amplitude_encode_kernelPKdP7double2mmd) ;  /* 0xfffffff40ad47950 */ /* 0x000fec0003c3ffff */
.L_x_9:
[----:B------:R-:W-:-:S00]  /*08b0*/  BRA `(.L_x_9) ;  /* 0xfffffffc00fc7947 */ /* 0x000fc0000383ffff */
[----:B------:R-:W-:-:S00]  /*08c0*/  NOP ;  /* 0x0000000000007918 */ /* 0x000fc00000000000 */
        /* <DEDUP_REMOVED lines=11> */
.L_x_10:


//--------------------- .nv.shared.reserved.0     --------------------------
	.section	.nv.shared.reserved.0,"aw",@nobits
	.weak		__nv_reservedSMEM_offset_0_alias
	.size		__nv_reservedSMEM_offset_0_alias, 0, 64
	.other		__nv_reservedSMEM_offset_0_alias,@"STO_CUDA_RESERVED_SHARED STV_DEFAULT"
__nv_reservedSMEM_offset_0_alias:
	.zero		0
	.zero		64


//--------------------- .nv.constant0._Z23amplitude_encode_kernelPKdP7double2mmd --------------------------
	.section	.nv.constant0._Z23amplitude_encode_kernelPKdP7double2mmd,"a",@progbits
	.sectionflags	@""
	.align	4
.nv.constant0._Z23amplitude_encode_kernelPKdP7double2mmd:
	.zero		936


//--------------------- SYMBOLS --------------------------

	.type		.nv.reservedSmem.offset0,@object
	.size		.nv.reservedSmem.offset0,0x4
